//
// Generated by NVIDIA NVVM Compiler
//
// Compiler Build ID: CL-36424714
// Cuda compilation tools, release 13.0, V13.0.88
// Based on NVVM 20.0.0
//

.version 9.0
.target sm_100
.address_size 64

.extern .func  (.param .b32 func_retval0) vprintf
(
	.param .b64 vprintf_param_0,
	.param .b64 vprintf_param_1
)
;
.global .align 1 .b8 $str[36] = {84, 104, 101, 32, 37, 108, 100, 116, 104, 32, 102, 105, 98, 98, 111, 110, 97, 99, 99, 105, 32, 110, 117, 109, 98, 101, 114, 32, 105, 115, 32, 37, 108, 100, 10};

.func  (.param .b64 func_retval0) _Z10fibbonaccim(
	.param .b64 _Z10fibbonaccim_param_0
)
{
	.reg .pred 	%p<6>;
	.reg .b64 	%rd<56>;

	ld.param.u64 	%rd49, [_Z10fibbonaccim_param_0];
	setp.lt.u64 	%p1, %rd49, 3;
	mov.b64 	%rd55, 1;
	@%p1 bra 	$L__BB0_8;
	add.s64 	%rd1, %rd49, -2;
	add.s64 	%rd27, %rd49, -3;
	and.b64  	%rd51, %rd1, 3;
	setp.lt.u64 	%p2, %rd27, 3;
	mov.b64 	%rd54, 0;
	@%p2 bra 	$L__BB0_4;
	and.b64  	%rd45, %rd1, -4;
	mov.b64 	%rd54, 0;
	mov.u64 	%rd46, %rd49;
$L__BB0_3:
	add.s64 	%rd29, %rd46, -2;
	{ // callseq 0, 0
	.param .b64 param0;
	st.param.b64 	[param0], %rd29;
	.param .b64 retval0;
	call.uni (retval0), 
	_Z10fibbonaccim, 
	(
	param0
	);
	ld.param.b64 	%rd30, [retval0];
	} // callseq 0
	add.s64 	%rd32, %rd30, %rd54;
	add.s64 	%rd33, %rd46, -3;
	{ // callseq 1, 0
	.param .b64 param0;
	st.param.b64 	[param0], %rd33;
	.param .b64 retval0;
	call.uni (retval0), 
	_Z10fibbonaccim, 
	(
	param0
	);
	ld.param.b64 	%rd34, [retval0];
	} // callseq 1
	add.s64 	%rd36, %rd34, %rd32;
	add.s64 	%rd49, %rd46, -4;
	{ // callseq 2, 0
	.param .b64 param0;
	st.param.b64 	[param0], %rd49;
	.param .b64 retval0;
	call.uni (retval0), 
	_Z10fibbonaccim, 
	(
	param0
	);
	ld.param.b64 	%rd37, [retval0];
	} // callseq 2
	add.s64 	%rd39, %rd37, %rd36;
	add.s64 	%rd40, %rd46, -5;
	{ // callseq 3, 0
	.param .b64 param0;
	st.param.b64 	[param0], %rd40;
	.param .b64 retval0;
	call.uni (retval0), 
	_Z10fibbonaccim, 
	(
	param0
	);
	ld.param.b64 	%rd41, [retval0];
	} // callseq 3
	add.s64 	%rd54, %rd41, %rd39;
	add.s64 	%rd45, %rd45, -4;
	setp.ne.s64 	%p3, %rd45, 0;
	mov.u64 	%rd46, %rd49;
	@%p3 bra 	$L__BB0_3;
$L__BB0_4:
	setp.eq.s64 	%p4, %rd51, 0;
	@%p4 bra 	$L__BB0_7;
	add.s64 	%rd52, %rd49, -2;
$L__BB0_6:
	.pragma "nounroll";
	{ // callseq 4, 0
	.param .b64 param0;
	st.param.b64 	[param0], %rd52;
	.param .b64 retval0;
	call.uni (retval0), 
	_Z10fibbonaccim, 
	(
	param0
	);
	ld.param.b64 	%rd43, [retval0];
	} // callseq 4
	add.s64 	%rd54, %rd43, %rd54;
	add.s64 	%rd52, %rd52, -1;
	add.s64 	%rd51, %rd51, -1;
	setp.ne.s64 	%p5, %rd51, 0;
	@%p5 bra 	$L__BB0_6;
$L__BB0_7:
	add.s64 	%rd55, %rd54, 1;
$L__BB0_8:
	st.param.b64 	[func_retval0], %rd55;
	ret;

}
	// .globl	_Z5hellom
.visible .entry _Z5hellom(
	.param .u64 _Z5hellom_param_0
)
{
	.local .align 16 .b8 	__local_depot1[16];
	.reg .b64 	%SP;
	.reg .b64 	%SPL;
	.reg .b32 	%r<3>;
	.reg .b64 	%rd<8>;

	mov.u64 	%SPL, __local_depot1;
	cvta.local.u64 	%SP, %SPL;
	ld.param.u64 	%rd1, [_Z5hellom_param_0];
	add.u64 	%rd2, %SP, 0;
	add.u64 	%rd3, %SPL, 0;
	{ // callseq 5, 0
	.param .b64 param0;
	st.param.b64 	[param0], %rd1;
	.param .b64 retval0;
	call.uni (retval0), 
	_Z10fibbonaccim, 
	(
	param0
	);
	ld.param.b64 	%rd4, [retval0];
	} // callseq 5
	st.local.v2.u64 	[%rd3], {%rd1, %rd4};
	mov.u64 	%rd6, $str;
	cvta.global.u64 	%rd7, %rd6;
	{ // callseq 6, 0
	.param .b64 param0;
	st.param.b64 	[param0], %rd7;
	.param .b64 param1;
	st.param.b64 	[param1], %rd2;
	.param .b32 retval0;
	call.uni (retval0), 
	vprintf, 
	(
	param0, 
	param1
	);
	ld.param.b32 	%r1, [retval0];
	} // callseq 6
	ret;

}


// ===== COMPILED SASS (sm_100) =====

	.target	sm_100

	.elftype	@"ET_EXEC"


//--------------------- .note.nv.tkinfo           --------------------------
	.section	.note.nv.tkinfo,"",@"SHT_NOTE"
	.sectionflags	@"SHF_NOTE_NV_TKINFO"
	.tkinfo
        /*0018*/ 	.word	0x00000002
        /*0030*/ 	.string	""
        /*0030*/ 	.string	"ptxas"
        /*0030*/ 	.string	"Cuda compilation tools, release 13.0, V13.0.88"
        /*0030*/ 	.string	"Build cuda_13.0.r13.0/compiler.36424714_0"
        /*0030*/ 	.string	"-arch sm_100 -m 64 "



//--------------------- .note.nv.cuinfo           --------------------------
	.section	.note.nv.cuinfo,"",@"SHT_NOTE"
	.sectionflags	@"SHF_NOTE_NV_CUINFO"
        /*0018*/ 	.short	0x0002
        /*001a*/ 	.short	0x0064
        /*001c*/ 	.short	0x0082
	.zero		2


//--------------------- .nv.info                  --------------------------
	.section	.nv.info,"",@"SHT_CUDA_INFO"
	.align	4


	//----- nvinfo : EIATTR_REGCOUNT
	.align		4
        /*0000*/ 	.byte	0x04, 0x2f
        /*0002*/ 	.short	(.L_2 - .L_1)
	.align		4
.L_1:
        /*0004*/ 	.word	index@(_Z5hellom)
        /*0008*/ 	.word	0x00000022


	//----- nvinfo : EIATTR_FRAME_SIZE
	.align		4
.L_2:
        /*000c*/ 	.byte	0x04, 0x11
        /*000e*/ 	.short	(.L_4 - .L_3)
	.align		4
.L_3:
        /*0010*/ 	.word	index@($_Z5hellom$_Z10fibbonaccim)
        /*0014*/ 	.word	0x00000010


	//----- nvinfo : EIATTR_FRAME_SIZE
	.align		4
.L_4:
        /*0018*/ 	.byte	0x04, 0x11
        /*001a*/ 	.short	(.L_6 - .L_5)
	.align		4
.L_5:
        /*001c*/ 	.word	index@(_Z5hellom)
        /*0020*/ 	.word	0x00000010


	//----- nvinfo : EIATTR_MIN_STACK_SIZE
	.align		4
.L_6:
        /*0024*/ 	.byte	0x04, 0x12
        /*0026*/ 	.short	(.L_8 - .L_7)
	.align		4
.L_7:
        /*0028*/ 	.word	index@(_Z5hellom)
        /*002c*/ 	.word	0x00000010
.L_8:


//--------------------- .nv.compat                --------------------------
	.section	.nv.compat,"",@"SHT_CUDA_COMPAT_INFO"
	.align	4
        /*0000*/ 	.byte	0x02, 0x09, 0x00, 0x00, 0x02, 0x02, 0x01, 0x00, 0x02, 0x05, 0x05, 0x00, 0x03, 0x07, 0x01, 0x01
        /*0010*/ 	.byte	0x02, 0x03, 0x00, 0x00, 0x02, 0x06, 0x01, 0x00, 0x04, 0x0b, 0x08, 0x00, 0x09, 0x00, 0x00, 0x00
        /*0020*/ 	.byte	0x00, 0x00, 0x00, 0x00


//--------------------- .nv.info._Z5hellom        --------------------------
	.section	.nv.info._Z5hellom,"",@"SHT_CUDA_INFO"
	.sectionflags	@""
	.align	4


	//----- nvinfo : EIATTR_CUDA_API_VERSION
	.align		4
        /*0000*/ 	.byte	0x04, 0x37
        /*0002*/ 	.short	(.L_10 - .L_9)
.L_9:
        /*0004*/ 	.word	0x00000082


	//----- nvinfo : EIATTR_KPARAM_INFO
	.align		4
.L_10:
        /*0008*/ 	.byte	0x04, 0x17
        /*000a*/ 	.short	(.L_12 - .L_11)
.L_11:
        /*000c*/ 	.word	0x00000000
        /*0010*/ 	.short	0x0000
        /*0012*/ 	.short	0x0000
        /*0014*/ 	.byte	0x00, 0xf0, 0x21, 0x00


	//----- nvinfo : EIATTR_SPARSE_MMA_MASK
	.align		4
.L_12:
        /*0018*/ 	.byte	0x03, 0x50
        /*001a*/ 	.short	0x0000


	//----- nvinfo : EIATTR_MAXREG_COUNT
	.align		4
        /*001c*/ 	.byte	0x03, 0x1b
        /*001e*/ 	.short	0x00ff


	//----- nvinfo : EIATTR_EXTERNS
	.align		4
        /*0020*/ 	.byte	0x04, 0x0f
        /*0022*/ 	.short	(.L_14 - .L_13)


	//   ....[0]....
	.align		4
.L_13:
        /*0024*/ 	.word	index@(vprintf)


	//----- nvinfo : EIATTR_MERCURY_ISA_VERSION
	.align		4
.L_14:
        /*0028*/ 	.byte	0x03, 0x5f
        /*002a*/ 	.short	0x0101


	//----- nvinfo : EIATTR_VRC_CTA_INIT_COUNT
	.align		4
        /*002c*/ 	.byte	0x02, 0x4a
	.zero		1
	.zero		1


	//----- nvinfo : EIATTR_SYSCALL_OFFSETS
	.align		4
        /*0030*/ 	.byte	0x04, 0x46
        /*0032*/ 	.short	(.L_16 - .L_15)


	//   ....[0]....
.L_15:
        /*0034*/ 	.word	0x00000180


	//----- nvinfo : EIATTR_EXIT_INSTR_OFFSETS
	.align		4
.L_16:
        /*0038*/ 	.byte	0x04, 0x1c
        /*003a*/ 	.short	(.L_18 - .L_17)


	//   ....[0]....
.L_17:
        /*003c*/ 	.word	0x00000190


	//----- nvinfo : EIATTR_CRS_STACK_SIZE
	.align		4
.L_18:
        /*0040*/ 	.byte	0x04, 0x1e
        /*0042*/ 	.short	(.L_20 - .L_19)
.L_19:
        /*0044*/ 	.word	0x00000000


	//----- nvinfo : EIATTR_CBANK_PARAM_SIZE
	.align		4
.L_20:
        /*0048*/ 	.byte	0x03, 0x19
        /*004a*/ 	.short	0x0008


	//----- nvinfo : EIATTR_PARAM_CBANK
	.align		4
        /*004c*/ 	.byte	0x04, 0x0a
        /*004e*/ 	.short	(.L_22 - .L_21)
	.align		4
.L_21:
        /*0050*/ 	.word	index@(.nv.constant0._Z5hellom)
        /*0054*/ 	.short	0x0380
        /*0056*/ 	.short	0x0008


	//----- nvinfo : EIATTR_SW_WAR
	.align		4
.L_22:
        /*0058*/ 	.byte	0x04, 0x36
        /*005a*/ 	.short	(.L_24 - .L_23)
.L_23:
        /*005c*/ 	.word	0x00000008
.L_24:


//--------------------- .nv.callgraph             --------------------------
	.section	.nv.callgraph,"",@"SHT_CUDA_CALLGRAPH"
	.align	4
	.sectionentsize	8
	.align		4
        /*0000*/ 	.word	0x00000000
	.align		4
        /*0004*/ 	.word	0xffffffff
	.align		4
        /*0008*/ 	.word	index@(_Z5hellom)
	.align		4
        /*000c*/ 	.word	index@(vprintf)
	.align		4
        /*0010*/ 	.word	0x00000000
	.align		4
        /*0014*/ 	.word	0xfffffffe
	.align		4
        /*0018*/ 	.word	0x00000000
	.align		4
        /*001c*/ 	.word	0xfffffffd
	.align		4
        /*0020*/ 	.word	0x00000000
	.align		4
        /*0024*/ 	.word	0xfffffffc


//--------------------- .nv.constant4             --------------------------
	.section	.nv.constant4,"a",@progbits
	.align	8
	.align		8
.nv.constant4:
        /*0000*/ 	.dword	vprintf
	.align		8
        /*0008*/ 	.dword	$str


//--------------------- .text._Z5hellom           --------------------------
	.section	.text._Z5hellom,"ax",@progbits
	.align	128
        .global         _Z5hellom
        .type           _Z5hellom,@function
        .size           _Z5hellom,(.L_x_10 - _Z5hellom)
        .other          _Z5hellom,@"STO_CUDA_ENTRY STV_DEFAULT"
_Z5hellom:
.text._Z5hellom:
[----:B------:R-:W0:Y:S01]  /*0000*/  LDC R1, c[0x0][0x37c] ;  /* 0x0000df00ff017b82 */ /* 0x000e220000000800 */
[----:B------:R-:W1:Y:S01]  /*0010*/  LDCU UR4, c[0x0][0x2f8] ;  /* 0x00005f00ff0477ac */ /* 0x000e620008000800 */
[----:B0-----:R-:W-:Y:S01]  /*0020*/  VIADD R1, R1, 0xfffffff0 ;  /* 0xfffffff001017836 */ /* 0x001fe20000000000 */
[----:B------:R-:W-:Y:S01]  /*0030*/  MOV R20, 0xc0 ;  /* 0x000000c000147802 */ /* 0x000fe20000000f00 */
[----:B------:R-:W-:Y:S01]  /*0040*/  IMAD.MOV.U32 R21, RZ, RZ, 0x0 ;  /* 0x00000000ff157424 */ /* 0x000fe200078e00ff */
[----:B------:R-:W0:Y:S01]  /*0050*/  LDCU.64 UR6, c[0x0][0x380] ;  /* 0x00007000ff0677ac */ /* 0x000e220008000a00 */
[----:B------:R-:W2:Y:S01]  /*0060*/  LDCU UR5, c[0x0][0x2fc] ;  /* 0x00005f80ff0577ac */ /* 0x000ea20008000800 */
[----:B-1----:R-:W-:Y:S01]  /*0070*/  IADD3 R16, P0, PT, R1, UR4, RZ ;  /* 0x0000000401107c10 */ /* 0x002fe2000ff1e0ff */
[----:B0-----:R-:W-:Y:S02]  /*0080*/  IMAD.U32 R4, RZ, RZ, UR6 ;  /* 0x00000006ff047e24 */ /* 0x001fe4000f8e00ff */
[----:B------:R-:W-:-:S02]  /*0090*/  IMAD.U32 R5, RZ, RZ, UR7 ;  /* 0x00000007ff057e24 */ /* 0x000fc4000f8e00ff */
[----:B--2---:R-:W-:-:S08]  /*00a0*/  IMAD.X R2, RZ, RZ, UR5, P0 ;  /* 0x00000005ff027e24 */ /* 0x004fd000080e06ff */
[----:B------:R-:W-:Y:S05]  /*00b0*/  CALL.REL.NOINC `($_Z5hellom$_Z10fibbonaccim) ;  /* 0x0000000000387944 */ /* 0x000fea0003c00000 */
[----:B------:R-:W0:Y:S01]  /*00c0*/  LDC.64 R12, c[0x0][0x380] ;  /* 0x0000e000ff0c7b82 */ /* 0x000e220000000a00 */
[----:B------:R-:W-:Y:S01]  /*00d0*/  IMAD.MOV.U32 R14, RZ, RZ, R4 ;  /* 0x000000ffff0e7224 */ /* 0x000fe200078e0004 */
[----:B------:R-:W-:Y:S01]  /*00e0*/  MOV R0, 0x0 ;  /* 0x0000000000007802 */ /* 0x000fe20000000f00 */
[----:B------:R-:W-:Y:S01]  /*00f0*/  IMAD.MOV.U32 R15, RZ, RZ, R5 ;  /* 0x000000ffff0f7224 */ /* 0x000fe200078e0005 */
[----:B------:R-:W1:Y:S01]  /*0100*/  LDCU.64 UR4, c[0x4][0x8] ;  /* 0x01000100ff0477ac */ /* 0x000e620008000a00 */
[----:B------:R-:W-:Y:S02]  /*0110*/  IMAD.MOV.U32 R6, RZ, RZ, R16 ;  /* 0x000000ffff067224 */ /* 0x000fe400078e0010 */
[----:B------:R-:W-:Y:S01]  /*0120*/  IMAD.MOV.U32 R7, RZ, RZ, R2 ;  /* 0x000000ffff077224 */ /* 0x000fe200078e0002 */
[----:B------:R2:W3:Y:S01]  /*0130*/  LDC.64 R8, c[0x4][R0] ;  /* 0x0100000000087b82 */ /* 0x0004e20000000a00 */
[----:B-1----:R-:W-:Y:S01]  /*0140*/  IMAD.U32 R4, RZ, RZ, UR4 ;  /* 0x00000004ff047e24 */ /* 0x002fe2000f8e00ff */
[----:B0-----:R2:W-:Y:S01]  /*0150*/  STL.128 [R1], R12 ;  /* 0x0000000c01007387 */ /* 0x0015e20000100c00 */
[----:B------:R-:W-:-:S07]  /*0160*/  IMAD.U32 R5, RZ, RZ, UR5 ;  /* 0x00000005ff057e24 */ /* 0x000fce000f8e00ff */
[----:B------:R-:W-:-:S07]  /*0170*/  LEPC R20, `(.L_x_0) ;  /* 0x000000001014794e */ /* 0x000fce0000000000 */
[----:B--23--:R-:W-:Y:S05]  /*0180*/  CALL.ABS.NOINC R8 ;  /* 0x0000000008007343 */ /* 0x00cfea0003c00000 */
.L_x_0:
[----:B------:R-:W-:Y:S05]  /*0190*/  EXIT ;  /* 0x000000000000794d */ /* 0x000fea0003800000 */
        .type           $_Z5hellom$_Z10fibbonaccim,@function
        .size           $_Z5hellom$_Z10fibbonaccim,(.L_x_10 - $_Z5hellom$_Z10fibbonaccim)
$_Z5hellom$_Z10fibbonaccim:
[----:B------:R-:W-:-:S05]  /*01a0*/  VIADD R1, R1, 0xffffffb8 ;  /* 0xffffffb801017836 */ /* 0x000fca0000000000 */
[----:B------:R-:W-:Y:S04]  /*01b0*/  STL [R1+0x40], R31 ;  /* 0x0000401f01007387 */ /* 0x000fe80000100800 */
        /* <DEDUP_REMOVED lines=11> */
[----:B------:R-:W-:Y:S04]  /*0270*/  STL [R1], R2 ;  /* 0x0000000201007387 */ /* 0x000fe80000100800 */
[----:B------:R0:W-:Y:S04]  /*0280*/  STL [R1+0x3c], R30 ;  /* 0x00003c1e01007387 */ /* 0x0001e80000100800 */
[----:B------:R1:W-:Y:S04]  /*0290*/  STL [R1+0x38], R29 ;  /* 0x0000381d01007387 */ /* 0x0003e80000100800 */
[----:B------:R2:W-:Y:S01]  /*02a0*/  STL [R1+0xc], R18 ;  /* 0x00000c1201007387 */ /* 0x0005e20000100800 */
[----:B0-----:R-:W0:Y:S05]  /*02b0*/  BMOV.32.CLEAR R30, B7 ;  /* 0x00000000071e7355 */ /* 0x001e2a0000100000 */
[----:B-1----:R-:W1:Y:S05]  /*02c0*/  BMOV.32.CLEAR R29, B6 ;  /* 0x00000000061d7355 */ /* 0x002e6a0000100000 */
[----:B------:R3:W-:Y:S01]  /*02d0*/  STL [R1+0x4], R16 ;  /* 0x0000041001007387 */ /* 0x0007e20000100800 */
[----:B--2---:R-:W-:-:S02]  /*02e0*/  IMAD.MOV.U32 R18, RZ, RZ, R4 ;  /* 0x000000ffff127224 */ /* 0x004fc400078e0004 */
[----:B---3--:R-:W-:-:S03]  /*02f0*/  IMAD.MOV.U32 R16, RZ, RZ, R5 ;  /* 0x000000ffff107224 */ /* 0x008fc600078e0005 */
[----:B------:R-:W-:Y:S01]  /*0300*/  ISETP.GE.U32.AND P0, PT, R18, 0x3, PT ;  /* 0x000000031200780c */ /* 0x000fe20003f06070 */
[----:B------:R-:W-:Y:S01]  /*0310*/  BSSY.RECONVERGENT B7, `(.L_x_1) ;  /* 0x0000057000077945 */ /* 0x000fe20003800200 */
[----:B------:R-:W-:Y:S02]  /*0320*/  IMAD.MOV.U32 R4, RZ, RZ, 0x1 ;  /* 0x00000001ff047424 */ /* 0x000fe400078e00ff */
[----:B------:R-:W-:Y:S01]  /*0330*/  ISETP.GE.U32.AND.EX P0, PT, R16, RZ, PT, P0 ;  /* 0x000000ff1000720c */ /* 0x000fe20003f06100 */
[----:B------:R-:W-:-:S12]  /*0340*/  IMAD.MOV.U32 R5, RZ, RZ, RZ ;  /* 0x000000ffff057224 */ /* 0x000fd800078e00ff */
[----:B01----:R-:W-:Y:S05]  /*0350*/  @!P0 BRA `(.L_x_2) ;  /* 0x0000000400488947 */ /* 0x003fea0003800000 */
[----:B------:R-:W-:Y:S01]  /*0360*/  IADD3 R0, P1, PT, R18, -0x3, RZ ;  /* 0xfffffffd12007810 */ /* 0x000fe20007f3e0ff */
[----:B------:R-:W-:Y:S01]  /*0370*/  BSSY.RECONVERGENT B6, `(.L_x_3) ;  /* 0x0000037000067945 */ /* 0x000fe20003800200 */
[----:B------:R-:W-:Y:S02]  /*0380*/  IMAD.MOV.U32 R19, RZ, RZ, RZ ;  /* 0x000000ffff137224 */ /* 0x000fe400078e00ff */
[----:B------:R-:W-:Y:S01]  /*0390*/  ISETP.GE.U32.AND P0, PT, R0, 0x3, PT ;  /* 0x000000030000780c */ /* 0x000fe20003f06070 */
[----:B------:R-:W-:Y:S01]  /*03a0*/  IMAD.MOV.U32 R17, RZ, RZ, RZ ;  /* 0x000000ffff117224 */ /* 0x000fe200078e00ff */
[----:B------:R-:W-:Y:S01]  /*03b0*/  IADD3.X R0, PT, PT, R16, -0x1, RZ, P1, !PT ;  /* 0xffffffff10007810 */ /* 0x000fe20000ffe4ff */
[----:B------:R-:W-:Y:S01]  /*03c0*/  IMAD.MOV.U32 R2, RZ, RZ, RZ ;  /* 0x000000ffff027224 */ /* 0x000fe200078e00ff */
[----:B------:R-:W-:Y:S02]  /*03d0*/  IADD3 R24, P1, PT, R18, -0x2, RZ ;  /* 0xfffffffe12187810 */ /* 0x000fe40007f3e0ff */
[----:B------:R-:W-:-:S02]  /*03e0*/  ISETP.GE.U32.AND.EX P0, PT, R0, RZ, PT, P0 ;  /* 0x000000ff0000720c */ /* 0x000fc40003f06100 */
[----:B------:R-:W-:-:S11]  /*03f0*/  LOP3.LUT R22, R24, 0x3, RZ, 0xc0, !PT ;  /* 0x0000000318167812 */ /* 0x000fd600078ec0ff */
[----:B------:R-:W-:Y:S05]  /*0400*/  @!P0 BRA `(.L_x_4) ;  /* 0x0000000000b48947 */ /* 0x000fea0003800000 */
[----:B------:R-:W-:Y:S01]  /*0410*/  LOP3.LUT R24, R24, 0xfffffffc, RZ, 0xc0, !PT ;  /* 0xfffffffc18187812 */ /* 0x000fe200078ec0ff */
[----:B------:R-:W-:Y:S01]  /*0420*/  IMAD.MOV.U32 R26, RZ, RZ, R18 ;  /* 0x000000ffff1a7224 */ /* 0x000fe200078e0012 */
[----:B------:R-:W-:Y:S01]  /*0430*/  IADD3.X R23, PT, PT, R16, -0x1, RZ, P1, !PT ;  /* 0xffffffff10177810 */ /* 0x000fe20000ffe4ff */
[----:B------:R-:W-:Y:S02]  /*0440*/  IMAD.MOV.U32 R25, RZ, RZ, R16 ;  /* 0x000000ffff197224 */ /* 0x000fe400078e0010 */
[----:B------:R-:W-:Y:S02]  /*0450*/  IMAD.MOV.U32 R17, RZ, RZ, RZ ;  /* 0x000000ffff117224 */ /* 0x000fe400078e00ff */
[----:B------:R-:W-:-:S07]  /*0460*/  IMAD.MOV.U32 R2, RZ, RZ, RZ ;  /* 0x000000ffff027224 */ /* 0x000fce00078e00ff */
.L_x_5:
[----:B------:R-:W-:Y:S01]  /*0470*/  IADD3 R24, P0, PT, R24, -0x4, RZ ;  /* 0xfffffffc18187810 */ /* 0x000fe20007f1e0ff */
[----:B------:R-:W-:Y:S01]  /*0480*/  IMAD.MOV.U32 R21, RZ, RZ, 0x0 ;  /* 0x00000000ff157424 */ /* 0x000fe200078e00ff */
[----:B------:R-:W-:Y:S02]  /*0490*/  IADD3 R4, P1, PT, R26, -0x2, RZ ;  /* 0xfffffffe1a047810 */ /* 0x000fe40007f3e0ff */
[----:B------:R-:W-:Y:S02]  /*04a0*/  IADD3.X R23, PT, PT, R23, -0x1, RZ, P0, !PT ;  /* 0xffffffff17177810 */ /* 0x000fe400007fe4ff */
[----:B------:R-:W-:Y:S02]  /*04b0*/  ISETP.NE.U32.AND P0, PT, R24, RZ, PT ;  /* 0x000000ff1800720c */ /* 0x000fe40003f05070 */
[----:B------:R-:W-:Y:S02]  /*04c0*/  IADD3.X R5, PT, PT, R25, -0x1, RZ, P1, !PT ;  /* 0xffffffff19057810 */ /* 0x000fe40000ffe4ff */
[----:B------:R-:W-:-:S02]  /*04d0*/  ISETP.NE.AND.EX P0, PT, R23, RZ, PT, P0 ;  /* 0x000000ff1700720c */ /* 0x000fc40003f05300 */
[----:B------:R-:W-:Y:S02]  /*04e0*/  MOV R20, 0x510 ;  /* 0x0000051000147802 */ /* 0x000fe40000000f00 */
[----:B------:R-:W-:-:S09]  /*04f0*/  P2R R31, PR, RZ, 0x1 ;  /* 0x00000001ff1f7803 */ /* 0x000fd20000000000 */
[----:B------:R-:W-:Y:S05]  /*0500*/  CALL.REL.NOINC `($_Z5hellom$_Z10fibbonaccim) ;  /* 0xfffffffc00247944 */ /* 0x000fea0003c3ffff */
[----:B------:R-:W-:Y:S01]  /*0510*/  IMAD.MOV.U32 R18, RZ, RZ, R4 ;  /* 0x000000ffff127224 */ /* 0x000fe200078e0004 */
[----:B------:R-:W-:Y:S01]  /*0520*/  IADD3 R4, P0, PT, R26, -0x3, RZ ;  /* 0xfffffffd1a047810 */ /* 0x000fe20007f1e0ff */
[----:B------:R-:W-:Y:S01]  /*0530*/  IMAD.MOV.U32 R16, RZ, RZ, R5 ;  /* 0x000000ffff107224 */ /* 0x000fe200078e0005 */
[----:B------:R-:W-:Y:S01]  /*0540*/  MOV R20, 0x580 ;  /* 0x0000058000147802 */ /* 0x000fe20000000f00 */
[----:B------:R-:W-:Y:S01]  /*0550*/  IMAD.MOV.U32 R21, RZ, RZ, 0x0 ;  /* 0x00000000ff157424 */ /* 0x000fe200078e00ff */
[----:B------:R-:W-:-:S09]  /*0560*/  IADD3.X R5, PT, PT, R25, -0x1, RZ, P0, !PT ;  /* 0xffffffff19057810 */ /* 0x000fd200007fe4ff */
[----:B------:R-:W-:Y:S05]  /*0570*/  CALL.REL.NOINC `($_Z5hellom$_Z10fibbonaccim) ;  /* 0xfffffffc00087944 */ /* 0x000fea0003c3ffff */
[----:B------:R-:W-:Y:S01]  /*0580*/  IADD3 R17, P0, P1, R4, R18, R17 ;  /* 0x0000001204117210 */ /* 0x000fe2000791e011 */
[----:B------:R-:W-:Y:S01]  /*0590*/  IMAD.MOV.U32 R21, RZ, RZ, 0x0 ;  /* 0x00000000ff157424 */ /* 0x000fe200078e00ff */
[----:B------:R-:W-:Y:S02]  /*05a0*/  IADD3 R4, P2, PT, R26, -0x4, RZ ;  /* 0xfffffffc1a047810 */ /* 0x000fe40007f5e0ff */
[----:B------:R-:W-:Y:S02]  /*05b0*/  IADD3.X R2, PT, PT, R5, R16, R2, P0, P1 ;  /* 0x0000001005027210 */ /* 0x000fe400007e2402 */
[----:B------:R-:W-:Y:S01]  /*05c0*/  IADD3.X R5, PT, PT, R25, -0x1, RZ, P2, !PT ;  /* 0xffffffff19057810 */ /* 0x000fe200017fe4ff */
[----:B------:R-:W-:Y:S01]  /*05d0*/  IMAD.MOV.U32 R18, RZ, RZ, R4 ;  /* 0x000000ffff127224 */ /* 0x000fe200078e0004 */
[----:B------:R-:W-:-:S03]  /*05e0*/  MOV R20, 0x610 ;  /* 0x0000061000147802 */ /* 0x000fc60000000f00 */
[----:B------:R-:W-:-:S07]  /*05f0*/  IMAD.MOV.U32 R16, RZ, RZ, R5 ;  /* 0x000000ffff107224 */ /* 0x000fce00078e0005 */
        /* <DEDUP_REMOVED lines=8> */
[----:B------:R-:W-:Y:S01]  /*0680*/  ISETP.NE.AND P6, PT, R31, RZ, PT ;  /* 0x000000ff1f00720c */ /* 0x000fe20003fc5270 */
[----:B------:R-:W-:Y:S01]  /*0690*/  IMAD.MOV.U32 R26, RZ, RZ, R18 ;  /* 0x000000ffff1a7224 */ /* 0x000fe200078e0012 */
[----:B------:R-:W-:Y:S01]  /*06a0*/  IADD3 R17, P0, P1, R4, R28, R17 ;  /* 0x0000001c04117210 */ /* 0x000fe2000791e011 */
[----:B------:R-:W-:-:S03]  /*06b0*/  IMAD.MOV.U32 R25, RZ, RZ, R16 ;  /* 0x000000ffff197224 */ /* 0x000fc600078e0010 */
[----:B------:R-:W-:-:S07]  /*06c0*/  IADD3.X R2, PT, PT, R5, R27, R2, P0, P1 ;  /* 0x0000001b05027210 */ /* 0x000fce00007e2402 */
[----:B------:R-:W-:Y:S05]  /*06d0*/  @P6 BRA `(.L_x_5) ;  /* 0xfffffffc00646947 */ /* 0x000fea000383ffff */
.L_x_4:
[----:B------:R-:W-:Y:S05]  /*06e0*/  BSYNC.RECONVERGENT B6 ;  /* 0x0000000000067941 */ /* 0x000fea0003800200 */
.L_x_3:
[----:B------:R-:W-:Y:S01]  /*06f0*/  ISETP.NE.U32.AND P0, PT, R22, RZ, PT ;  /* 0x000000ff1600720c */ /* 0x000fe20003f05070 */
[----:B------:R-:W-:Y:S03]  /*0700*/  BSSY.RECONVERGENT B6, `(.L_x_6) ;  /* 0x0000015000067945 */ /* 0x000fe60003800200 */
[----:B------:R-:W-:-:S13]  /*0710*/  ISETP.NE.AND.EX P0, PT, R19, RZ, PT, P0 ;  /* 0x000000ff1300720c */ /* 0x000fda0003f05300 */
[----:B------:R-:W-:Y:S05]  /*0720*/  @!P0 BRA `(.L_x_7) ;  /* 0x0000000000488947 */ /* 0x000fea0003800000 */
[----:B------:R-:W-:-:S04]  /*0730*/  IADD3 R18, P0, PT, R18, -0x2, RZ ;  /* 0xfffffffe12127810 */ /* 0x000fc80007f1e0ff */
[----:B------:R-:W-:-:S09]  /*0740*/  IADD3.X R16, PT, PT, R16, -0x1, RZ, P0, !PT ;  /* 0xffffffff10107810 */ /* 0x000fd200007fe4ff */
.L_x_8:
[----:B------:R-:W-:Y:S01]  /*0750*/  IADD3 R22, P0, PT, R22, -0x1, RZ ;  /* 0xffffffff16167810 */ /* 0x000fe20007f1e0ff */
[----:B------:R-:W-:Y:S01]  /*0760*/  IMAD.MOV.U32 R4, RZ, RZ, R18 ;  /* 0x000000ffff047224 */ /* 0x000fe200078e0012 */
[----:B------:R-:W-:Y:S01]  /*0770*/  MOV R20, 0x7f0 ;  /* 0x000007f000147802 */ /* 0x000fe20000000f00 */
[----:B------:R-:W-:Y:S01]  /*0780*/  IMAD.MOV.U32 R5, RZ, RZ, R16 ;  /* 0x000000ffff057224 */ /* 0x000fe200078e0010 */
[----:B------:R-:W-:Y:S01]  /*0790*/  IADD3.X R19, PT, PT, R19, -0x1, RZ, P0, !PT ;  /* 0xffffffff13137810 */ /* 0x000fe200007fe4ff */
[----:B------:R-:W-:Y:S01]  /*07a0*/  IMAD.MOV.U32 R21, RZ, RZ, 0x0 ;  /* 0x00000000ff157424 */ /* 0x000fe200078e00ff */
[----:B------:R-:W-:-:S04]  /*07b0*/  ISETP.NE.U32.AND P0, PT, R22, RZ, PT ;  /* 0x000000ff1600720c */ /* 0x000fc80003f05070 */
[----:B------:R-:W-:-:S04]  /*07c0*/  ISETP.NE.AND.EX P0, PT, R19, RZ, PT, P0 ;  /* 0x000000ff1300720c */ /* 0x000fc80003f05300 */
[----:B------:R-:W-:-:S09]  /*07d0*/  P2R R23, PR, RZ, 0x1 ;  /* 0x00000001ff177803 */ /* 0x000fd20000000000 */
[----:B------:R-:W-:Y:S05]  /*07e0*/  CALL.REL.NOINC `($_Z5hellom$_Z10fibbonaccim) ;  /* 0xfffffff8006c7944 */ /* 0x000fea0003c3ffff */
[----:B------:R-:W-:Y:S02]  /*07f0*/  ISETP.NE.AND P6, PT, R23, RZ, PT ;  /* 0x000000ff1700720c */ /* 0x000fe40003fc5270 */
[----:B------:R-:W-:Y:S02]  /*0800*/  IADD3 R17, P0, PT, R4, R17, RZ ;  /* 0x0000001104117210 */ /* 0x000fe40007f1e0ff */
[----:B------:R-:W-:-:S03]  /*0810*/  IADD3 R18, P1, PT, R18, -0x1, RZ ;  /* 0xffffffff12127810 */ /* 0x000fc60007f3e0ff */
[----:B------:R-:W-:Y:S01]  /*0820*/  IMAD.X R2, R5, 0x1, R2, P0 ;  /* 0x0000000105027824 */ /* 0x000fe200000e0602 */
[----:B------:R-:W-:-:S05]  /*0830*/  IADD3.X R16, PT, PT, R16, -0x1, RZ, P1, !PT ;  /* 0xffffffff10107810 */ /* 0x000fca0000ffe4ff */
[----:B------:R-:W-:Y:S05]  /*0840*/  @P6 BRA `(.L_x_8) ;  /* 0xfffffffc00c06947 */ /* 0x000fea000383ffff */
.L_x_7:
[----:B------:R-:W-:Y:S05]  /*0850*/  BSYNC.RECONVERGENT B6 ;  /* 0x0000000000067941 */ /* 0x000fea0003800200 */
.L_x_6:
[----:B------:R-:W-:-:S05]  /*0860*/  IADD3 R4, P0, PT, R17, 0x1, RZ ;  /* 0x0000000111047810 */ /* 0x000fca0007f1e0ff */
[----:B------:R-:W-:-:S08]  /*0870*/  IMAD.X R5, RZ, RZ, R2, P0 ;  /* 0x000000ffff057224 */ /* 0x000fd000000e0602 */
.L_x_2:
[----:B------:R-:W-:Y:S05]  /*0880*/  BSYNC.RECONVERGENT B7 ;  /* 0x0000000000077941 */ /* 0x000fea0003800200 */
.L_x_1:
[----:B------:R-:W2:Y:S01]  /*0890*/  LDL R20, [R1+0x14] ;  /* 0x0000140001147983 */ /* 0x000ea20000100800 */
[----:B------:R0:W-:Y:S05]  /*08a0*/  BMOV.32 B6, R29 ;  /* 0x0000001d06007356 */ /* 0x0001ea0000000000 */
[----:B------:R-:W2:Y:S01]  /*08b0*/  LDL R21, [R1+0x18] ;  /* 0x0000180001157983 */ /* 0x000ea20000100800 */
[----:B------:R1:W-:Y:S05]  /*08c0*/  BMOV.32 B7, R30 ;  /* 0x0000001e07007356 */ /* 0x0003ea0000000000 */
[----:B------:R-:W2:Y:S04]  /*08d0*/  LDL R2, [R1] ;  /* 0x0000000001027983 */ /* 0x000ea80000100800 */
[----:B------:R-:W2:Y:S04]  /*08e0*/  LDL R16, [R1+0x4] ;  /* 0x0000040001107983 */ /* 0x000ea80000100800 */
        /* <DEDUP_REMOVED lines=10> */
[----:B0-----:R-:W2:Y:S04]  /*0990*/  LDL R29, [R1+0x38] ;  /* 0x00003800011d7983 */ /* 0x001ea80000100800 */
[----:B-1----:R-:W2:Y:S04]  /*09a0*/  LDL R30, [R1+0x3c] ;  /* 0x00003c00011e7983 */ /* 0x002ea80000100800 */
[----:B------:R0:W2:Y:S02]  /*09b0*/  LDL R31, [R1+0x40] ;  /* 0x00004000011f7983 */ /* 0x0000a40000100800 */
[----:B0-----:R-:W-:Y:S01]  /*09c0*/  VIADD R1, R1, 0x48 ;  /* 0x0000004801017836 */ /* 0x001fe20000000000 */
[----:B--2---:R-:W-:Y:S06]  /*09d0*/  RET.REL.NODEC R20 `(_Z5hellom) ;  /* 0xfffffff414887950 */ /* 0x004fec0003c3ffff */
.L_x_9:
[----:B------:R-:W-:-:S00]  /*09e0*/  BRA `(.L_x_9) ;  /* 0xfffffffc00fc7947 */ /* 0x000fc0000383ffff */
[----:B------:R-:W-:-:S00]  /*09f0*/  NOP ;  /* 0x0000000000007918 */ /* 0x000fc00000000000 */
        /* <DEDUP_REMOVED lines=8> */
.L_x_10:


//--------------------- .nv.global.init           --------------------------
	.section	.nv.global.init,"aw",@progbits
.nv.global.init:
	.type		$str,@object
	.size		$str,(.L_0 - $str)
$str:
        /*0000*/ 	.byte	0x54, 0x68, 0x65, 0x20, 0x25, 0x6c, 0x64, 0x74, 0x68, 0x20, 0x66, 0x69, 0x62, 0x62, 0x6f, 0x6e
        /*0010*/ 	.byte	0x61, 0x63, 0x63, 0x69, 0x20, 0x6e, 0x75, 0x6d, 0x62, 0x65, 0x72, 0x20, 0x69, 0x73, 0x20, 0x25
        /*0020*/ 	.byte	0x6c, 0x64, 0x0a, 0x00
.L_0:


//--------------------- .nv.shared.reserved.0     --------------------------
	.section	.nv.shared.reserved.0,"aw",@nobits
	.weak		__nv_reservedSMEM_offset_0_alias
	.size		__nv_reservedSMEM_offset_0_alias, 0, 64
	.other		__nv_reservedSMEM_offset_0_alias,@"STO_CUDA_RESERVED_SHARED STV_DEFAULT"
__nv_reservedSMEM_offset_0_alias:
	.zero		0
	.zero		64


//--------------------- .nv.constant0._Z5hellom   --------------------------
	.section	.nv.constant0._Z5hellom,"a",@progbits
	.sectionflags	@""
	.align	4
.nv.constant0._Z5hellom:
	.zero		904


//--------------------- SYMBOLS --------------------------

	.type		.nv.reservedSmem.offset0,@object
	.size		.nv.reservedSmem.offset0,0x4
	.type		vprintf,@function
